//
// Generated by NVIDIA NVVM Compiler
//
// Compiler Build ID: CL-36424714
// Cuda compilation tools, release 13.0, V13.0.88
// Based on NVVM 20.0.0
//

.version 9.0
.target sm_100
.address_size 64

	// .globl	_Z10checkIndexv
.extern .func  (.param .b32 func_retval0) vprintf
(
	.param .b64 vprintf_param_0,
	.param .b64 vprintf_param_1
)
;
.global .align 1 .b8 $str[121] = {116, 104, 114, 101, 97, 100, 73, 100, 120, 58, 40, 37, 100, 44, 32, 37, 100, 44, 32, 37, 100, 41, 32, 98, 108, 111, 99, 107, 73, 100, 120, 58, 40, 37, 100, 44, 32, 37, 100, 44, 32, 37, 100, 41, 32, 98, 108, 111, 99, 107, 68, 105, 109, 58, 40, 37, 100, 44, 32, 37, 100, 44, 32, 37, 100, 41, 32, 103, 114, 105, 100, 68, 105, 109, 58, 40, 37, 100, 44, 32, 37, 100, 44, 32, 37, 100, 41, 10, 83, 117, 109, 32, 61, 32, 37, 100, 59, 32, 70, 110, 45, 50, 32, 61, 32, 37, 100, 59, 32, 70, 110, 45, 49, 32, 61, 32, 37, 100, 59, 10};

.visible .entry _Z10checkIndexv()
{
	.local .align 8 .b8 	__local_depot0[64];
	.reg .b64 	%SP;
	.reg .b64 	%SPL;
	.reg .pred 	%p<3>;
	.reg .b32 	%r<27>;
	.reg .b64 	%rd<5>;

	mov.u64 	%SPL, __local_depot0;
	cvta.local.u64 	%SP, %SPL;
	mov.u32 	%r1, %tid.x;
	mov.u32 	%r2, %tid.y;
	add.s32 	%r12, %r1, %r2;
	mov.u32 	%r3, %ctaid.x;
	add.s32 	%r13, %r12, %r3;
	mov.u32 	%r4, %ctaid.y;
	add.s32 	%r5, %r13, %r4;
	mov.b32 	%r25, 1;
	mov.b32 	%r24, 0;
	mov.u32 	%r26, %r24;
$L__BB0_1:
	mov.u32 	%r7, %r25;
	mov.u32 	%r25, %r24;
	setp.ne.s32 	%p1, %r25, %r5;
	@%p1 bra 	$L__BB0_3;
	add.u64 	%rd1, %SP, 0;
	add.u64 	%rd2, %SPL, 0;
	mov.u32 	%r14, %tid.z;
	mov.u32 	%r15, %ctaid.z;
	mov.u32 	%r16, %ntid.x;
	mov.u32 	%r17, %ntid.y;
	mov.u32 	%r18, %ntid.z;
	mov.u32 	%r19, %nctaid.x;
	mov.u32 	%r20, %nctaid.y;
	mov.u32 	%r21, %nctaid.z;
	st.local.v2.u32 	[%rd2], {%r1, %r2};
	st.local.v2.u32 	[%rd2+8], {%r14, %r3};
	st.local.v2.u32 	[%rd2+16], {%r4, %r15};
	st.local.v2.u32 	[%rd2+24], {%r16, %r17};
	st.local.v2.u32 	[%rd2+32], {%r18, %r19};
	st.local.v2.u32 	[%rd2+40], {%r20, %r21};
	st.local.v2.u32 	[%rd2+48], {%r5, %r26};
	st.local.u32 	[%rd2+56], %r7;
	mov.u64 	%rd3, $str;
	cvta.global.u64 	%rd4, %rd3;
	{ // callseq 0, 0
	.param .b64 param0;
	st.param.b64 	[param0], %rd4;
	.param .b64 param1;
	st.param.b64 	[param1], %rd1;
	.param .b32 retval0;
	call.uni (retval0), 
	vprintf, 
	(
	param0, 
	param1
	);
	ld.param.b32 	%r22, [retval0];
	} // callseq 0
	bra.uni 	$L__BB0_4;
$L__BB0_3:
	add.s32 	%r24, %r7, %r25;
	setp.le.u32 	%p2, %r24, %r5;
	mov.u32 	%r26, %r7;
	@%p2 bra 	$L__BB0_1;
$L__BB0_4:
	ret;

}


// ===== COMPILED SASS (sm_100) =====

	.target	sm_100

	.elftype	@"ET_EXEC"


//--------------------- .note.nv.tkinfo           --------------------------
	.section	.note.nv.tkinfo,"",@"SHT_NOTE"
	.sectionflags	@"SHF_NOTE_NV_TKINFO"
	.tkinfo
        /*0018*/ 	.word	0x00000002
        /*0030*/ 	.string	""
        /*0030*/ 	.string	"ptxas"
        /*0030*/ 	.string	"Cuda compilation tools, release 13.0, V13.0.88"
        /*0030*/ 	.string	"Build cuda_13.0.r13.0/compiler.36424714_0"
        /*0030*/ 	.string	"-arch sm_100 -m 64 "



//--------------------- .note.nv.cuinfo           --------------------------
	.section	.note.nv.cuinfo,"",@"SHT_NOTE"
	.sectionflags	@"SHF_NOTE_NV_CUINFO"
        /*0018*/ 	.short	0x0002
        /*001a*/ 	.short	0x0064
        /*001c*/ 	.short	0x0082
	.zero		2


//--------------------- .nv.info                  --------------------------
	.section	.nv.info,"",@"SHT_CUDA_INFO"
	.align	4


	//----- nvinfo : EIATTR_REGCOUNT
	.align		4
        /*0000*/ 	.byte	0x04, 0x2f
        /*0002*/ 	.short	(.L_2 - .L_1)
	.align		4
.L_1:
        /*0004*/ 	.word	index@(_Z10checkIndexv)
        /*0008*/ 	.word	0x00000018


	//----- nvinfo : EIATTR_FRAME_SIZE
	.align		4
.L_2:
        /*000c*/ 	.byte	0x04, 0x11
        /*000e*/ 	.short	(.L_4 - .L_3)
	.align		4
.L_3:
        /*0010*/ 	.word	index@(_Z10checkIndexv)
        /*0014*/ 	.word	0x00000040


	//----- nvinfo : EIATTR_MIN_STACK_SIZE
	.align		4
.L_4:
        /*0018*/ 	.byte	0x04, 0x12
        /*001a*/ 	.short	(.L_6 - .L_5)
	.align		4
.L_5:
        /*001c*/ 	.word	index@(_Z10checkIndexv)
        /*0020*/ 	.word	0x00000040
.L_6:


//--------------------- .nv.compat                --------------------------
	.section	.nv.compat,"",@"SHT_CUDA_COMPAT_INFO"
	.align	4
        /*0000*/ 	.byte	0x02, 0x09, 0x00, 0x00, 0x02, 0x02, 0x01, 0x00, 0x02, 0x05, 0x05, 0x00, 0x03, 0x07, 0x01, 0x01
        /*0010*/ 	.byte	0x02, 0x03, 0x00, 0x00, 0x02, 0x06, 0x01, 0x00, 0x04, 0x0b, 0x08, 0x00, 0x09, 0x00, 0x00, 0x00
        /*0020*/ 	.byte	0x00, 0x00, 0x00, 0x00


//--------------------- .nv.info._Z10checkIndexv  --------------------------
	.section	.nv.info._Z10checkIndexv,"",@"SHT_CUDA_INFO"
	.sectionflags	@""
	.align	4


	//----- nvinfo : EIATTR_CUDA_API_VERSION
	.align		4
        /*0000*/ 	.byte	0x04, 0x37
        /*0002*/ 	.short	(.L_8 - .L_7)
.L_7:
        /*0004*/ 	.word	0x00000082


	//----- nvinfo : EIATTR_SPARSE_MMA_MASK
	.align		4
.L_8:
        /*0008*/ 	.byte	0x03, 0x50
        /*000a*/ 	.short	0x0000


	//----- nvinfo : EIATTR_MAXREG_COUNT
	.align		4
        /*000c*/ 	.byte	0x03, 0x1b
        /*000e*/ 	.short	0x00ff


	//----- nvinfo : EIATTR_EXTERNS
	.align		4
        /*0010*/ 	.byte	0x04, 0x0f
        /*0012*/ 	.short	(.L_10 - .L_9)


	//   ....[0]....
	.align		4
.L_9:
        /*0014*/ 	.word	index@(vprintf)


	//----- nvinfo : EIATTR_MERCURY_ISA_VERSION
	.align		4
.L_10:
        /*0018*/ 	.byte	0x03, 0x5f
        /*001a*/ 	.short	0x0101


	//----- nvinfo : EIATTR_VRC_CTA_INIT_COUNT
	.align		4
        /*001c*/ 	.byte	0x02, 0x4a
	.zero		1
	.zero		1


	//----- nvinfo : EIATTR_SYSCALL_OFFSETS
	.align		4
        /*0020*/ 	.byte	0x04, 0x46
        /*0022*/ 	.short	(.L_12 - .L_11)


	//   ....[0]....
.L_11:
        /*0024*/ 	.word	0x00000300


	//----- nvinfo : EIATTR_EXIT_INSTR_OFFSETS
	.align		4
.L_12:
        /*0028*/ 	.byte	0x04, 0x1c
        /*002a*/ 	.short	(.L_14 - .L_13)


	//   ....[0]....
.L_13:
        /*002c*/ 	.word	0x00000180


	//   ....[1]....
        /*0030*/ 	.word	0x00000310


	//----- nvinfo : EIATTR_CRS_STACK_SIZE
	.align		4
.L_14:
        /*0034*/ 	.byte	0x04, 0x1e
        /*0036*/ 	.short	(.L_16 - .L_15)
.L_15:
        /*0038*/ 	.word	0x00000000


	//----- nvinfo : EIATTR_SW_WAR
	.align		4
.L_16:
        /*003c*/ 	.byte	0x04, 0x36
        /*003e*/ 	.short	(.L_18 - .L_17)
.L_17:
        /*0040*/ 	.word	0x00000008
.L_18:


//--------------------- .nv.callgraph             --------------------------
	.section	.nv.callgraph,"",@"SHT_CUDA_CALLGRAPH"
	.align	4
	.sectionentsize	8
	.align		4
        /*0000*/ 	.word	0x00000000
	.align		4
        /*0004*/ 	.word	0xffffffff
	.align		4
        /*0008*/ 	.word	index@(_Z10checkIndexv)
	.align		4
        /*000c*/ 	.word	index@(vprintf)
	.align		4
        /*0010*/ 	.word	0x00000000
	.align		4
        /*0014*/ 	.word	0xfffffffe
	.align		4
        /*0018*/ 	.word	0x00000000
	.align		4
        /*001c*/ 	.word	0xfffffffd
	.align		4
        /*0020*/ 	.word	0x00000000
	.align		4
        /*0024*/ 	.word	0xfffffffc


//--------------------- .nv.constant4             --------------------------
	.section	.nv.constant4,"a",@progbits
	.align	8
	.align		8
.nv.constant4:
        /*0000*/ 	.dword	vprintf
	.align		8
        /*0008*/ 	.dword	$str


//--------------------- .text._Z10checkIndexv     --------------------------
	.section	.text._Z10checkIndexv,"ax",@progbits
	.align	128
        .global         _Z10checkIndexv
        .type           _Z10checkIndexv,@function
        .size           _Z10checkIndexv,(.L_x_5 - _Z10checkIndexv)
        .other          _Z10checkIndexv,@"STO_CUDA_ENTRY STV_DEFAULT"
_Z10checkIndexv:
.text._Z10checkIndexv:
[----:B------:R-:W0:Y:S01]  /*0000*/  LDC R1, c[0x0][0x37c] ;  /* 0x0000df00ff017b82 */ /* 0x000e220000000800 */
[----:B------:R-:W1:Y:S01]  /*0010*/  S2R R4, SR_TID.X ;  /* 0x0000000000047919 */ /* 0x000e620000002100 */
[----:B------:R-:W2:Y:S01]  /*0020*/  LDCU UR4, c[0x0][0x2f8] ;  /* 0x00005f00ff0477ac */ /* 0x000ea20008000800 */
[----:B0-----:R-:W-:Y:S02]  /*0030*/  VIADD R1, R1, 0xffffffc0 ;  /* 0xffffffc001017836 */ /* 0x001fe40000000000 */
[----:B------:R-:W-:Y:S01]  /*0040*/  HFMA2 R3, -RZ, RZ, 0, 0 ;  /* 0x00000000ff037431 */ /* 0x000fe200000001ff */
[----:B------:R-:W1:Y:S01]  /*0050*/  S2R R5, SR_TID.Y ;  /* 0x0000000000057919 */ /* 0x000e620000002200 */
[----:B------:R-:W0:Y:S01]  /*0060*/  LDCU UR5, c[0x0][0x2fc] ;  /* 0x00005f80ff0577ac */ /* 0x000e220008000800 */
[----:B------:R-:W-:Y:S01]  /*0070*/  BSSY.RECONVERGENT B0, `(.L_x_0) ;  /* 0x0000012000007945 */ /* 0x000fe20003800200 */
[----:B------:R-:W-:Y:S01]  /*0080*/  IMAD.MOV.U32 R0, RZ, RZ, 0x1 ;  /* 0x00000001ff007424 */ /* 0x000fe200078e00ff */
[----:B------:R-:W1:Y:S01]  /*0090*/  S2R R13, SR_CTAID.X ;  /* 0x00000000000d7919 */ /* 0x000e620000002500 */
[----:B------:R-:W-:Y:S01]  /*00a0*/  IMAD.MOV.U32 R11, RZ, RZ, RZ ;  /* 0x000000ffff0b7224 */ /* 0x000fe200078e00ff */
[----:B------:R-:W3:Y:S01]  /*00b0*/  S2R R10, SR_CTAID.Y ;  /* 0x00000000000a7919 */ /* 0x000ee20000002600 */
[----:B--2---:R-:W-:-:S05]  /*00c0*/  IADD3 R6, P0, PT, R1, UR4, RZ ;  /* 0x0000000401067c10 */ /* 0x004fca000ff1e0ff */
[----:B0-----:R-:W-:Y:S01]  /*00d0*/  IMAD.X R7, RZ, RZ, UR5, P0 ;  /* 0x00000005ff077e24 */ /* 0x001fe200080e06ff */
[----:B-1----:R-:W-:-:S05]  /*00e0*/  IADD3 R9, PT, PT, R13, R4, R5 ;  /* 0x000000040d097210 */ /* 0x002fca0007ffe005 */
[----:B---3--:R-:W-:-:S07]  /*00f0*/  IMAD.IADD R2, R9, 0x1, R10 ;  /* 0x0000000109027824 */ /* 0x008fce00078e020a */
.L_x_2:
[----:B------:R-:W-:Y:S02]  /*0100*/  ISETP.NE.AND P0, PT, R11, R2, PT ;  /* 0x000000020b00720c */ /* 0x000fe40003f05270 */
[----:B------:R-:W-:-:S11]  /*0110*/  MOV R9, R0 ;  /* 0x0000000000097202 */ /* 0x000fd60000000f00 */
[----:B------:R-:W-:Y:S05]  /*0120*/  @!P0 BRA `(.L_x_1) ;  /* 0x0000000000188947 */ /* 0x000fea0003800000 */
[----:B------:R-:W-:Y:S01]  /*0130*/  IMAD.MOV.U32 R0, RZ, RZ, R11 ;  /* 0x000000ffff007224 */ /* 0x000fe200078e000b */
[----:B------:R-:W-:-:S03]  /*0140*/  MOV R3, R9 ;  /* 0x0000000900037202 */ /* 0x000fc60000000f00 */
[----:B------:R-:W-:-:S05]  /*0150*/  IMAD.IADD R11, R0, 0x1, R9 ;  /* 0x00000001000b7824 */ /* 0x000fca00078e0209 */
[----:B------:R-:W-:-:S13]  /*0160*/  ISETP.GT.U32.AND P0, PT, R11, R2, PT ;  /* 0x000000020b00720c */ /* 0x000fda0003f04070 */
[----:B------:R-:W-:Y:S05]  /*0170*/  @!P0 BRA `(.L_x_2) ;  /* 0xfffffffc00e08947 */ /* 0x000fea000383ffff */
[----:B------:R-:W-:Y:S05]  /*0180*/  EXIT ;  /* 0x000000000000794d */ /* 0x000fea0003800000 */
.L_x_1:
[----:B------:R-:W-:Y:S05]  /*0190*/  BSYNC.RECONVERGENT B0 ;  /* 0x0000000000007941 */ /* 0x000fea0003800200 */
.L_x_0:
[----:B------:R-:W0:Y:S01]  /*01a0*/  S2R R12, SR_TID.Z ;  /* 0x00000000000c7919 */ /* 0x000e220000002300 */
[----:B------:R-:W1:Y:S01]  /*01b0*/  LDC R14, c[0x0][0x360] ;  /* 0x0000d800ff0e7b82 */ /* 0x000e620000000800 */
[----:B------:R-:W-:Y:S01]  /*01c0*/  MOV R8, 0x0 ;  /* 0x0000000000087802 */ /* 0x000fe20000000f00 */
[----:B------:R-:W2:Y:S01]  /*01d0*/  LDCU.64 UR4, c[0x4][0x8] ;  /* 0x01000100ff0477ac */ /* 0x000ea20008000a00 */
[----:B------:R-:W3:Y:S01]  /*01e0*/  S2R R11, SR_CTAID.Z ;  /* 0x00000000000b7919 */ /* 0x000ee20000002700 */
[----:B------:R-:W-:Y:S04]  /*01f0*/  STL.64 [R1+0x30], R2 ;  /* 0x0000300201007387 */ /* 0x000fe80000100a00 */
[----:B------:R-:W1:Y:S01]  /*0200*/  LDC R15, c[0x0][0x364] ;  /* 0x0000d900ff0f7b82 */ /* 0x000e620000000800 */
[----:B------:R-:W-:Y:S04]  /*0210*/  STL [R1+0x38], R0 ;  /* 0x0000380001007387 */ /* 0x000fe80000100800 */
[----:B------:R2:W-:Y:S03]  /*0220*/  STL.64 [R1], R4 ;  /* 0x0000000401007387 */ /* 0x0005e60000100a00 */
[----:B------:R-:W4:Y:S08]  /*0230*/  LDC R16, c[0x0][0x368] ;  /* 0x0000da00ff107b82 */ /* 0x000f300000000800 */
[----:B------:R-:W4:Y:S01]  /*0240*/  LDC R17, c[0x0][0x370] ;  /* 0x0000dc00ff117b82 */ /* 0x000f220000000800 */
[----:B--2---:R-:W-:Y:S01]  /*0250*/  IMAD.U32 R4, RZ, RZ, UR4 ;  /* 0x00000004ff047e24 */ /* 0x004fe2000f8e00ff */
[----:B------:R-:W-:Y:S01]  /*0260*/  MOV R5, UR5 ;  /* 0x0000000500057c02 */ /* 0x000fe20008000f00 */
[----:B0-----:R0:W-:Y:S05]  /*0270*/  STL.64 [R1+0x8], R12 ;  /* 0x0000080c01007387 */ /* 0x0011ea0000100a00 */
[----:B------:R-:W2:Y:S01]  /*0280*/  LDC R18, c[0x0][0x374] ;  /* 0x0000dd00ff127b82 */ /* 0x000ea20000000800 */
[----:B---3--:R0:W-:Y:S04]  /*0290*/  STL.64 [R1+0x10], R10 ;  /* 0x0000100a01007387 */ /* 0x0081e80000100a00 */
[----:B-1----:R0:W-:Y:S03]  /*02a0*/  STL.64 [R1+0x18], R14 ;  /* 0x0000180e01007387 */ /* 0x0021e60000100a00 */
[----:B------:R-:W2:Y:S01]  /*02b0*/  LDC R19, c[0x0][0x378] ;  /* 0x0000de00ff137b82 */ /* 0x000ea20000000800 */
[----:B----4-:R0:W-:Y:S07]  /*02c0*/  STL.64 [R1+0x20], R16 ;  /* 0x0000201001007387 */ /* 0x0101ee0000100a00 */
[----:B------:R-:W1:Y:S01]  /*02d0*/  LDC.64 R8, c[0x4][R8] ;  /* 0x0100000008087b82 */ /* 0x000e620000000a00 */
[----:B--2---:R0:W-:Y:S02]  /*02e0*/  STL.64 [R1+0x28], R18 ;  /* 0x0000281201007387 */ /* 0x0041e40000100a00 */
[----:B------:R-:W-:-:S07]  /*02f0*/  LEPC R20, `(.L_x_3) ;  /* 0x000000001014794e */ /* 0x000fce0000000000 */
[----:B01----:R-:W-:Y:S05]  /*0300*/  CALL.ABS.NOINC R8 ;  /* 0x0000000008007343 */ /* 0x003fea0003c00000 */
.L_x_3:
[----:B------:R-:W-:Y:S05]  /*0310*/  EXIT ;  /* 0x000000000000794d */ /* 0x000fea0003800000 */
.L_x_4:
[----:B------:R-:W-:-:S00]  /*0320*/  BRA `(.L_x_4) ;  /* 0xfffffffc00fc7947 */ /* 0x000fc0000383ffff */
[----:B------:R-:W-:-:S00]  /*0330*/  NOP ;  /* 0x0000000000007918 */ /* 0x000fc00000000000 */
        /* <DEDUP_REMOVED lines=12> */
.L_x_5:


//--------------------- .nv.global.init           --------------------------
	.section	.nv.global.init,"aw",@progbits
.nv.global.init:
	.type		$str,@object
	.size		$str,(.L_0 - $str)
$str:
        /*0000*/ 	.byte	0x74, 0x68, 0x72, 0x65, 0x61, 0x64, 0x49, 0x64, 0x78, 0x3a, 0x28, 0x25, 0x64, 0x2c, 0x20, 0x25
        /*0010*/ 	.byte	0x64, 0x2c, 0x20, 0x25, 0x64, 0x29, 0x20, 0x62, 0x6c, 0x6f, 0x63, 0x6b, 0x49, 0x64, 0x78, 0x3a
        /*0020*/ 	.byte	0x28, 0x25, 0x64, 0x2c, 0x20, 0x25, 0x64, 0x2c, 0x20, 0x25, 0x64, 0x29, 0x20, 0x62, 0x6c, 0x6f
        /*0030*/ 	.byte	0x63, 0x6b, 0x44, 0x69, 0x6d, 0x3a, 0x28, 0x25, 0x64, 0x2c, 0x20, 0x25, 0x64, 0x2c, 0x20, 0x25
        /*0040*/ 	.byte	0x64, 0x29, 0x20, 0x67, 0x72, 0x69, 0x64, 0x44, 0x69, 0x6d, 0x3a, 0x28, 0x25, 0x64, 0x2c, 0x20
        /*0050*/ 	.byte	0x25, 0x64, 0x2c, 0x20, 0x25, 0x64, 0x29, 0x0a, 0x53, 0x75, 0x6d, 0x20, 0x3d, 0x20, 0x25, 0x64
        /*0060*/ 	.byte	0x3b, 0x20, 0x46, 0x6e, 0x2d, 0x32, 0x20, 0x3d, 0x20, 0x25, 0x64, 0x3b, 0x20, 0x46, 0x6e, 0x2d
        /*0070*/ 	.byte	0x31, 0x20, 0x3d, 0x20, 0x25, 0x64, 0x3b, 0x0a, 0x00
.L_0:


//--------------------- .nv.shared.reserved.0     --------------------------
	.section	.nv.shared.reserved.0,"aw",@nobits
	.weak		__nv_reservedSMEM_offset_0_alias
	.size		__nv_reservedSMEM_offset_0_alias, 0, 64
	.other		__nv_reservedSMEM_offset_0_alias,@"STO_CUDA_RESERVED_SHARED STV_DEFAULT"
__nv_reservedSMEM_offset_0_alias:
	.zero		0
	.zero		64


//--------------------- .nv.constant0._Z10checkIndexv --------------------------
	.section	.nv.constant0._Z10checkIndexv,"a",@progbits
	.sectionflags	@""
	.align	4
.nv.constant0._Z10checkIndexv:
	.zero		896


//--------------------- SYMBOLS --------------------------

	.type		.nv.reservedSmem.offset0,@object
	.size		.nv.reservedSmem.offset0,0x4
	.type		vprintf,@function
